//
// Generated by NVIDIA NVVM Compiler
//
// Compiler Build ID: CL-36424714
// Cuda compilation tools, release 13.0, V13.0.88
// Based on NVVM 20.0.0
//

.version 9.0
.target sm_100
.address_size 64

	// .globl	_Z9VectorAddPiS_S_
.extern .func  (.param .b32 func_retval0) vprintf
(
	.param .b64 vprintf_param_0,
	.param .b64 vprintf_param_1
)
;
.global .align 1 .b8 $str[28] = {97, 100, 100, 105, 110, 103, 32, 105, 61, 37, 100, 58, 32, 32, 37, 100, 32, 43, 32, 37, 100, 32, 61, 32, 37, 100, 10};

.visible .entry _Z9VectorAddPiS_S_(
	.param .u64 .ptr .align 1 _Z9VectorAddPiS_S__param_0,
	.param .u64 .ptr .align 1 _Z9VectorAddPiS_S__param_1,
	.param .u64 .ptr .align 1 _Z9VectorAddPiS_S__param_2
)
{
	.local .align 16 .b8 	__local_depot0[16];
	.reg .b64 	%SP;
	.reg .b64 	%SPL;
	.reg .b32 	%r<9>;
	.reg .b64 	%rd<15>;

	mov.u64 	%SPL, __local_depot0;
	cvta.local.u64 	%SP, %SPL;
	ld.param.u64 	%rd1, [_Z9VectorAddPiS_S__param_0];
	ld.param.u64 	%rd2, [_Z9VectorAddPiS_S__param_1];
	ld.param.u64 	%rd3, [_Z9VectorAddPiS_S__param_2];
	cvta.to.global.u64 	%rd4, %rd3;
	cvta.to.global.u64 	%rd5, %rd2;
	cvta.to.global.u64 	%rd6, %rd1;
	add.u64 	%rd7, %SP, 0;
	add.u64 	%rd8, %SPL, 0;
	mov.u32 	%r1, %tid.x;
	mul.wide.u32 	%rd9, %r1, 4;
	add.s64 	%rd10, %rd6, %rd9;
	ld.global.u32 	%r2, [%rd10];
	add.s64 	%rd11, %rd5, %rd9;
	ld.global.u32 	%r3, [%rd11];
	add.s32 	%r4, %r3, %r2;
	add.s64 	%rd12, %rd4, %rd9;
	st.global.u32 	[%rd12], %r4;
	ld.global.u32 	%r5, [%rd10];
	ld.global.u32 	%r6, [%rd11];
	st.local.v4.u32 	[%rd8], {%r1, %r5, %r6, %r4};
	mov.u64 	%rd13, $str;
	cvta.global.u64 	%rd14, %rd13;
	{ // callseq 0, 0
	.param .b64 param0;
	st.param.b64 	[param0], %rd14;
	.param .b64 param1;
	st.param.b64 	[param1], %rd7;
	.param .b32 retval0;
	call.uni (retval0), 
	vprintf, 
	(
	param0, 
	param1
	);
	ld.param.b32 	%r7, [retval0];
	} // callseq 0
	ret;

}


// ===== COMPILED SASS (sm_100) =====

	.target	sm_100

	.elftype	@"ET_EXEC"


//--------------------- .note.nv.tkinfo           --------------------------
	.section	.note.nv.tkinfo,"",@"SHT_NOTE"
	.sectionflags	@"SHF_NOTE_NV_TKINFO"
	.tkinfo
        /*0018*/ 	.word	0x00000002
        /*0030*/ 	.string	""
        /*0030*/ 	.string	"ptxas"
        /*0030*/ 	.string	"Cuda compilation tools, release 13.0, V13.0.88"
        /*0030*/ 	.string	"Build cuda_13.0.r13.0/compiler.36424714_0"
        /*0030*/ 	.string	"-arch sm_100 -m 64 "



//--------------------- .note.nv.cuinfo           --------------------------
	.section	.note.nv.cuinfo,"",@"SHT_NOTE"
	.sectionflags	@"SHF_NOTE_NV_CUINFO"
        /*0018*/ 	.short	0x0002
        /*001a*/ 	.short	0x0064
        /*001c*/ 	.short	0x0082
	.zero		2


//--------------------- .nv.info                  --------------------------
	.section	.nv.info,"",@"SHT_CUDA_INFO"
	.align	4


	//----- nvinfo : EIATTR_REGCOUNT
	.align		4
        /*0000*/ 	.byte	0x04, 0x2f
        /*0002*/ 	.short	(.L_2 - .L_1)
	.align		4
.L_1:
        /*0004*/ 	.word	index@(_Z9VectorAddPiS_S_)
        /*0008*/ 	.word	0x00000018


	//----- nvinfo : EIATTR_FRAME_SIZE
	.align		4
.L_2:
        /*000c*/ 	.byte	0x04, 0x11
        /*000e*/ 	.short	(.L_4 - .L_3)
	.align		4
.L_3:
        /*0010*/ 	.word	index@(_Z9VectorAddPiS_S_)
        /*0014*/ 	.word	0x00000010


	//----- nvinfo : EIATTR_MIN_STACK_SIZE
	.align		4
.L_4:
        /*0018*/ 	.byte	0x04, 0x12
        /*001a*/ 	.short	(.L_6 - .L_5)
	.align		4
.L_5:
        /*001c*/ 	.word	index@(_Z9VectorAddPiS_S_)
        /*0020*/ 	.word	0x00000010
.L_6:


//--------------------- .nv.compat                --------------------------
	.section	.nv.compat,"",@"SHT_CUDA_COMPAT_INFO"
	.align	4
        /*0000*/ 	.byte	0x02, 0x09, 0x00, 0x00, 0x02, 0x02, 0x01, 0x00, 0x02, 0x05, 0x05, 0x00, 0x03, 0x07, 0x01, 0x01
        /*0010*/ 	.byte	0x02, 0x03, 0x00, 0x00, 0x02, 0x06, 0x01, 0x00, 0x04, 0x0b, 0x08, 0x00, 0x09, 0x00, 0x00, 0x00
        /*0020*/ 	.byte	0x00, 0x00, 0x00, 0x00


//--------------------- .nv.info._Z9VectorAddPiS_S_ --------------------------
	.section	.nv.info._Z9VectorAddPiS_S_,"",@"SHT_CUDA_INFO"
	.sectionflags	@""
	.align	4


	//----- nvinfo : EIATTR_CUDA_API_VERSION
	.align		4
        /*0000*/ 	.byte	0x04, 0x37
        /*0002*/ 	.short	(.L_8 - .L_7)
.L_7:
        /*0004*/ 	.word	0x00000082


	//----- nvinfo : EIATTR_KPARAM_INFO
	.align		4
.L_8:
        /*0008*/ 	.byte	0x04, 0x17
        /*000a*/ 	.short	(.L_10 - .L_9)
.L_9:
        /*000c*/ 	.word	0x00000000
        /*0010*/ 	.short	0x0002
        /*0012*/ 	.short	0x0010
        /*0014*/ 	.byte	0x00, 0xf5, 0x21, 0x00


	//----- nvinfo : EIATTR_KPARAM_INFO
	.align		4
.L_10:
        /*0018*/ 	.byte	0x04, 0x17
        /*001a*/ 	.short	(.L_12 - .L_11)
.L_11:
        /*001c*/ 	.word	0x00000000
        /*0020*/ 	.short	0x0001
        /*0022*/ 	.short	0x0008
        /*0024*/ 	.byte	0x00, 0xf5, 0x21, 0x00


	//----- nvinfo : EIATTR_KPARAM_INFO
	.align		4
.L_12:
        /*0028*/ 	.byte	0x04, 0x17
        /*002a*/ 	.short	(.L_14 - .L_13)
.L_13:
        /*002c*/ 	.word	0x00000000
        /*0030*/ 	.short	0x0000
        /*0032*/ 	.short	0x0000
        /*0034*/ 	.byte	0x00, 0xf5, 0x21, 0x00


	//----- nvinfo : EIATTR_SPARSE_MMA_MASK
	.align		4
.L_14:
        /*0038*/ 	.byte	0x03, 0x50
        /*003a*/ 	.short	0x0000


	//----- nvinfo : EIATTR_MAXREG_COUNT
	.align		4
        /*003c*/ 	.byte	0x03, 0x1b
        /*003e*/ 	.short	0x00ff


	//----- nvinfo : EIATTR_EXTERNS
	.align		4
        /*0040*/ 	.byte	0x04, 0x0f
        /*0042*/ 	.short	(.L_16 - .L_15)


	//   ....[0]....
	.align		4
.L_15:
        /*0044*/ 	.word	index@(vprintf)


	//----- nvinfo : EIATTR_MERCURY_ISA_VERSION
	.align		4
.L_16:
        /*0048*/ 	.byte	0x03, 0x5f
        /*004a*/ 	.short	0x0101


	//----- nvinfo : EIATTR_VRC_CTA_INIT_COUNT
	.align		4
        /*004c*/ 	.byte	0x02, 0x4a
	.zero		1
	.zero		1


	//----- nvinfo : EIATTR_SYSCALL_OFFSETS
	.align		4
        /*0050*/ 	.byte	0x04, 0x46
        /*0052*/ 	.short	(.L_18 - .L_17)


	//   ....[0]....
.L_17:
        /*0054*/ 	.word	0x000001b0


	//----- nvinfo : EIATTR_EXIT_INSTR_OFFSETS
	.align		4
.L_18:
        /*0058*/ 	.byte	0x04, 0x1c
        /*005a*/ 	.short	(.L_20 - .L_19)


	//   ....[0]....
.L_19:
        /*005c*/ 	.word	0x000001c0


	//----- nvinfo : EIATTR_CBANK_PARAM_SIZE
	.align		4
.L_20:
        /*0060*/ 	.byte	0x03, 0x19
        /*0062*/ 	.short	0x0018


	//----- nvinfo : EIATTR_PARAM_CBANK
	.align		4
        /*0064*/ 	.byte	0x04, 0x0a
        /*0066*/ 	.short	(.L_22 - .L_21)
	.align		4
.L_21:
        /*0068*/ 	.word	index@(.nv.constant0._Z9VectorAddPiS_S_)
        /*006c*/ 	.short	0x0380
        /*006e*/ 	.short	0x0018


	//----- nvinfo : EIATTR_SW_WAR
	.align		4
.L_22:
        /*0070*/ 	.byte	0x04, 0x36
        /*0072*/ 	.short	(.L_24 - .L_23)
.L_23:
        /*0074*/ 	.word	0x00000008
.L_24:


//--------------------- .nv.callgraph             --------------------------
	.section	.nv.callgraph,"",@"SHT_CUDA_CALLGRAPH"
	.align	4
	.sectionentsize	8
	.align		4
        /*0000*/ 	.word	0x00000000
	.align		4
        /*0004*/ 	.word	0xffffffff
	.align		4
        /*0008*/ 	.word	index@(_Z9VectorAddPiS_S_)
	.align		4
        /*000c*/ 	.word	index@(vprintf)
	.align		4
        /*0010*/ 	.word	0x00000000
	.align		4
        /*0014*/ 	.word	0xfffffffe
	.align		4
        /*0018*/ 	.word	0x00000000
	.align		4
        /*001c*/ 	.word	0xfffffffd
	.align		4
        /*0020*/ 	.word	0x00000000
	.align		4
        /*0024*/ 	.word	0xfffffffc


//--------------------- .nv.constant4             --------------------------
	.section	.nv.constant4,"a",@progbits
	.align	8
	.align		8
.nv.constant4:
        /*0000*/ 	.dword	vprintf
	.align		8
        /*0008*/ 	.dword	$str


//--------------------- .text._Z9VectorAddPiS_S_  --------------------------
	.section	.text._Z9VectorAddPiS_S_,"ax",@progbits
	.align	128
        .global         _Z9VectorAddPiS_S_
        .type           _Z9VectorAddPiS_S_,@function
        .size           _Z9VectorAddPiS_S_,(.L_x_2 - _Z9VectorAddPiS_S_)
        .other          _Z9VectorAddPiS_S_,@"STO_CUDA_ENTRY STV_DEFAULT"
_Z9VectorAddPiS_S_:
.text._Z9VectorAddPiS_S_:
[----:B------:R-:W0:Y:S01]  /*0000*/  LDC R1, c[0x0][0x37c] ;  /* 0x0000df00ff017b82 */ /* 0x000e220000000800 */
[----:B------:R-:W1:Y:S07]  /*0010*/  S2R R8, SR_TID.X ;  /* 0x0000000000087919 */ /* 0x000e6e0000002100 */
[----:B------:R-:W1:Y:S01]  /*0020*/  LDC.64 R2, c[0x0][0x380] ;  /* 0x0000e000ff027b82 */ /* 0x000e620000000a00 */
[----:B------:R-:W2:Y:S01]  /*0030*/  LDCU.64 UR4, c[0x0][0x358] ;  /* 0x00006b00ff0477ac */ /* 0x000ea20008000a00 */
[----:B0-----:R-:W-:Y:S01]  /*0040*/  IADD3 R1, PT, PT, R1, -0x10, RZ ;  /* 0xfffffff001017810 */ /* 0x001fe20007ffe0ff */
[----:B------:R-:W0:Y:S05]  /*0050*/  LDCU.64 UR6, c[0x4][0x8] ;  /* 0x01000100ff0677ac */ /* 0x000e2a0008000a00 */
[----:B------:R-:W3:Y:S08]  /*0060*/  LDC.64 R12, c[0x0][0x388] ;  /* 0x0000e200ff0c7b82 */ /* 0x000ef00000000a00 */
[----:B------:R-:W4:Y:S01]  /*0070*/  LDC.64 R14, c[0x0][0x390] ;  /* 0x0000e400ff0e7b82 */ /* 0x000f220000000a00 */
[----:B-1----:R-:W-:-:S04]  /*0080*/  IMAD.WIDE.U32 R2, R8, 0x4, R2 ;  /* 0x0000000408027825 */ /* 0x002fc800078e0002 */
[C---:B---3--:R-:W-:Y:S01]  /*0090*/  IMAD.WIDE.U32 R12, R8.reuse, 0x4, R12 ;  /* 0x00000004080c7825 */ /* 0x048fe200078e000c */
[----:B--2---:R-:W2:Y:S04]  /*00a0*/  LDG.E R11, desc[UR4][R2.64] ;  /* 0x00000004020b7981 */ /* 0x004ea8000c1e1900 */
[----:B------:R-:W2:Y:S01]  /*00b0*/  LDG.E R0, desc[UR4][R12.64] ;  /* 0x000000040c007981 */ /* 0x000ea2000c1e1900 */
[----:B----4-:R-:W-:Y:S01]  /*00c0*/  IMAD.WIDE.U32 R14, R8, 0x4, R14 ;  /* 0x00000004080e7825 */ /* 0x010fe200078e000e */
[----:B--2---:R-:W-:-:S05]  /*00d0*/  IADD3 R11, PT, PT, R11, R0, RZ ;  /* 0x000000000b0b7210 */ /* 0x004fca0007ffe0ff */
[----:B------:R1:W-:Y:S04]  /*00e0*/  STG.E desc[UR4][R14.64], R11 ;  /* 0x0000000b0e007986 */ /* 0x0003e8000c101904 */
[----:B------:R-:W2:Y:S04]  /*00f0*/  LDG.E R9, desc[UR4][R2.64] ;  /* 0x0000000402097981 */ /* 0x000ea8000c1e1900 */
[----:B------:R-:W2:Y:S01]  /*0100*/  LDG.E R10, desc[UR4][R12.64] ;  /* 0x000000040c0a7981 */ /* 0x000ea2000c1e1900 */
[----:B------:R-:W-:Y:S01]  /*0110*/  MOV R0, 0x0 ;  /* 0x0000000000007802 */ /* 0x000fe20000000f00 */
[----:B------:R-:W3:Y:S01]  /*0120*/  LDCU UR4, c[0x0][0x2f8] ;  /* 0x00005f00ff0477ac */ /* 0x000ee20008000800 */
[----:B0-----:R-:W-:Y:S01]  /*0130*/  IMAD.U32 R4, RZ, RZ, UR6 ;  /* 0x00000006ff047e24 */ /* 0x001fe2000f8e00ff */
[----:B------:R-:W-:Y:S01]  /*0140*/  MOV R5, UR7 ;  /* 0x0000000700057c02 */ /* 0x000fe20008000f00 */
[----:B------:R1:W0:Y:S01]  /*0150*/  LDC.64 R16, c[0x4][R0] ;  /* 0x0100000000107b82 */ /* 0x0002220000000a00 */
[----:B------:R-:W4:Y:S01]  /*0160*/  LDCU UR5, c[0x0][0x2fc] ;  /* 0x00005f80ff0577ac */ /* 0x000f220008000800 */
[----:B---3--:R-:W-:-:S05]  /*0170*/  IADD3 R6, P0, PT, R1, UR4, RZ ;  /* 0x0000000401067c10 */ /* 0x008fca000ff1e0ff */
[----:B----4-:R-:W-:Y:S01]  /*0180*/  IMAD.X R7, RZ, RZ, UR5, P0 ;  /* 0x00000005ff077e24 */ /* 0x010fe200080e06ff */
[----:B0-2---:R1:W-:Y:S07]  /*0190*/  STL.128 [R1], R8 ;  /* 0x0000000801007387 */ /* 0x0053ee0000100c00 */
[----:B------:R-:W-:-:S07]  /*01a0*/  LEPC R20, `(.L_x_0) ;  /* 0x000000001014794e */ /* 0x000fce0000000000 */
[----:B-1----:R-:W-:Y:S05]  /*01b0*/  CALL.ABS.NOINC R16 ;  /* 0x0000000010007343 */ /* 0x002fea0003c00000 */
.L_x_0:
[----:B------:R-:W-:Y:S05]  /*01c0*/  EXIT ;  /* 0x000000000000794d */ /* 0x000fea0003800000 */
.L_x_1:
[----:B------:R-:W-:-:S00]  /*01d0*/  BRA `(.L_x_1) ;  /* 0xfffffffc00fc7947 */ /* 0x000fc0000383ffff */
[----:B------:R-:W-:-:S00]  /*01e0*/  NOP ;  /* 0x0000000000007918 */ /* 0x000fc00000000000 */
        /* <DEDUP_REMOVED lines=9> */
.L_x_2:


//--------------------- .nv.global.init           --------------------------
	.section	.nv.global.init,"aw",@progbits
.nv.global.init:
	.type		$str,@object
	.size		$str,(.L_0 - $str)
$str:
        /*0000*/ 	.byte	0x61, 0x64, 0x64, 0x69, 0x6e, 0x67, 0x20, 0x69, 0x3d, 0x25, 0x64, 0x3a, 0x20, 0x20, 0x25, 0x64
        /*0010*/ 	.byte	0x20, 0x2b, 0x20, 0x25, 0x64, 0x20, 0x3d, 0x20, 0x25, 0x64, 0x0a, 0x00
.L_0:


//--------------------- .nv.shared.reserved.0     --------------------------
	.section	.nv.shared.reserved.0,"aw",@nobits
	.weak		__nv_reservedSMEM_offset_0_alias
	.size		__nv_reservedSMEM_offset_0_alias, 0, 64
	.other		__nv_reservedSMEM_offset_0_alias,@"STO_CUDA_RESERVED_SHARED STV_DEFAULT"
__nv_reservedSMEM_offset_0_alias:
	.zero		0
	.zero		64


//--------------------- .nv.constant0._Z9VectorAddPiS_S_ --------------------------
	.section	.nv.constant0._Z9VectorAddPiS_S_,"a",@progbits
	.sectionflags	@""
	.align	4
.nv.constant0._Z9VectorAddPiS_S_:
	.zero		920


//--------------------- SYMBOLS --------------------------

	.type		.nv.reservedSmem.offset0,@object
	.size		.nv.reservedSmem.offset0,0x4
	.type		vprintf,@function
